	.headerflags	@"EF_CUDA_TEXMODE_UNIFIED EF_CUDA_64BIT_ADDRESS EF_CUDA_ACCELERATORS EF_CUDA_SM90 EF_CUDA_VIRTUAL_SM(EF_CUDA_SM90)"
	.elftype	@"ET_EXEC"


//--------------------- .nv.info                  --------------------------
	.section	.nv.info,"",@"SHT_CUDA_INFO"
	.align	4


	//----- nvinfo : EIATTR_REGCOUNT
	.align		4
        /*0000*/ 	.byte	0x04, 0x2f
        /*0002*/ 	.short	(.L_3 - .L_2)
	.align		4
.L_2:
        /*0004*/ 	.word	index@(triton_poi_fused__native_batch_norm_legit_no_training_add_convolution_relu_2)
        /*0008*/ 	.word	0x00000014


	//----- nvinfo : EIATTR_MIN_STACK_SIZE
	.align		4
.L_3:
        /*000c*/ 	.byte	0x04, 0x12
        /*000e*/ 	.short	(.L_5 - .L_4)
	.align		4
.L_4:
        /*0010*/ 	.word	index@(triton_poi_fused__native_batch_norm_legit_no_training_add_convolution_relu_2)
        /*0014*/ 	.word	0x00000000


	//----- nvinfo : EIATTR_FRAME_SIZE
	.align		4
.L_5:
        /*0018*/ 	.byte	0x04, 0x11
        /*001a*/ 	.short	(.L_7 - .L_6)
	.align		4
.L_6:
        /*001c*/ 	.word	index@(triton_poi_fused__native_batch_norm_legit_no_training_add_convolution_relu_2)
        /*0020*/ 	.word	0x00000000


	//----- nvinfo : EIATTR_MIN_STACK_SIZE
	.align		4
.L_7:
        /*0024*/ 	.byte	0x04, 0x12
        /*0026*/ 	.short	(.L_9 - .L_8)
	.align		4
.L_8:
        /*0028*/ 	.word	index@(triton_poi_fused__native_batch_norm_legit_no_training_add_convolution_relu_2)
        /*002c*/ 	.word	0x00000000
.L_9:


//--------------------- .nv.info.triton_poi_fused__native_batch_norm_legit_no_training_add_convolution_relu_2 --------------------------
	.section	.nv.info.triton_poi_fused__native_batch_norm_legit_no_training_add_convolution_relu_2,"",@"SHT_CUDA_INFO"
	.sectionflags	@""
	.align	4


	//----- nvinfo : EIATTR_CUDA_API_VERSION
	.align		4
        /*0000*/ 	.byte	0x04, 0x37
        /*0002*/ 	.short	(.L_11 - .L_10)
.L_10:
        /*0004*/ 	.word	0x0000007c


	//----- nvinfo : EIATTR_KPARAM_INFO
	.align		4
.L_11:
        /*0008*/ 	.byte	0x04, 0x17
        /*000a*/ 	.short	(.L_13 - .L_12)
.L_12:
        /*000c*/ 	.word	0x00000000
        /*0010*/ 	.short	0x0008
        /*0012*/ 	.short	0x0040
        /*0014*/ 	.byte	0x00, 0xf0, 0x11, 0x00


	//----- nvinfo : EIATTR_KPARAM_INFO
	.align		4
.L_13:
        /*0018*/ 	.byte	0x04, 0x17
        /*001a*/ 	.short	(.L_15 - .L_14)
.L_14:
        /*001c*/ 	.word	0x00000000
        /*0020*/ 	.short	0x0007
        /*0022*/ 	.short	0x0038
        /*0024*/ 	.byte	0x00, 0xf4, 0x21, 0x00


	//----- nvinfo : EIATTR_KPARAM_INFO
	.align		4
.L_15:
        /*0028*/ 	.byte	0x04, 0x17
        /*002a*/ 	.short	(.L_17 - .L_16)
.L_16:
        /*002c*/ 	.word	0x00000000
        /*0030*/ 	.short	0x0006
        /*0032*/ 	.short	0x0030
        /*0034*/ 	.byte	0x00, 0xf4, 0x21, 0x00


	//----- nvinfo : EIATTR_KPARAM_INFO
	.align		4
.L_17:
        /*0038*/ 	.byte	0x04, 0x17
        /*003a*/ 	.short	(.L_19 - .L_18)
.L_18:
        /*003c*/ 	.word	0x00000000
        /*0040*/ 	.short	0x0005
        /*0042*/ 	.short	0x0028
        /*0044*/ 	.byte	0x00, 0xf4, 0x21, 0x00


	//----- nvinfo : EIATTR_KPARAM_INFO
	.align		4
.L_19:
        /*0048*/ 	.byte	0x04, 0x17
        /*004a*/ 	.short	(.L_21 - .L_20)
.L_20:
        /*004c*/ 	.word	0x00000000
        /*0050*/ 	.short	0x0004
        /*0052*/ 	.short	0x0020
        /*0054*/ 	.byte	0x00, 0xf4, 0x21, 0x00


	//----- nvinfo : EIATTR_KPARAM_INFO
	.align		4
.L_21:
        /*0058*/ 	.byte	0x04, 0x17
        /*005a*/ 	.short	(.L_23 - .L_22)
.L_22:
        /*005c*/ 	.word	0x00000000
        /*0060*/ 	.short	0x0003
        /*0062*/ 	.short	0x0018
        /*0064*/ 	.byte	0x00, 0xf4, 0x21, 0x00


	//----- nvinfo : EIATTR_KPARAM_INFO
	.align		4
.L_23:
        /*0068*/ 	.byte	0x04, 0x17
        /*006a*/ 	.short	(.L_25 - .L_24)
.L_24:
        /*006c*/ 	.word	0x00000000
        /*0070*/ 	.short	0x0002
        /*0072*/ 	.short	0x0010
        /*0074*/ 	.byte	0x00, 0xf4, 0x21, 0x00


	//----- nvinfo : EIATTR_KPARAM_INFO
	.align		4
.L_25:
        /*0078*/ 	.byte	0x04, 0x17
        /*007a*/ 	.short	(.L_27 - .L_26)
.L_26:
        /*007c*/ 	.word	0x00000000
        /*0080*/ 	.short	0x0001
        /*0082*/ 	.short	0x0008
        /*0084*/ 	.byte	0x00, 0xf4, 0x21, 0x00


	//----- nvinfo : EIATTR_KPARAM_INFO
	.align		4
.L_27:
        /*0088*/ 	.byte	0x04, 0x17
        /*008a*/ 	.short	(.L_29 - .L_28)
.L_28:
        /*008c*/ 	.word	0x00000000
        /*0090*/ 	.short	0x0000
        /*0092*/ 	.short	0x0000
        /*0094*/ 	.byte	0x00, 0xf4, 0x21, 0x00


	//----- nvinfo : EIATTR_SPARSE_MMA_MASK
	.align		4
.L_29:
        /*0098*/ 	.byte	0x03, 0x50
        /*009a*/ 	.short	0x0000


	//----- nvinfo : EIATTR_MAXREG_COUNT
	.align		4
        /*009c*/ 	.byte	0x03, 0x1b
        /*009e*/ 	.short	0x00ff


	//----- nvinfo : EIATTR_EXIT_INSTR_OFFSETS
	.align		4
        /*00a0*/ 	.byte	0x04, 0x1c
        /*00a2*/ 	.short	(.L_31 - .L_30)


	//   ....[0]....
.L_30:
        /*00a4*/ 	.word	0x00000380


	//----- nvinfo : EIATTR_REQNTID
	.align		4
.L_31:
        /*00a8*/ 	.byte	0x04, 0x10
        /*00aa*/ 	.short	(.L_33 - .L_32)
.L_32:
        /*00ac*/ 	.word	0x00000080
        /*00b0*/ 	.word	0x00000001
        /*00b4*/ 	.word	0x00000001


	//----- nvinfo : EIATTR_CBANK_PARAM_SIZE
	.align		4
.L_33:
        /*00b8*/ 	.byte	0x03, 0x19
        /*00ba*/ 	.short	0x0044


	//----- nvinfo : EIATTR_PARAM_CBANK
	.align		4
        /*00bc*/ 	.byte	0x04, 0x0a
        /*00be*/ 	.short	(.L_35 - .L_34)
	.align		4
.L_34:
        /*00c0*/ 	.word	index@(.nv.constant0.triton_poi_fused__native_batch_norm_legit_no_training_add_convolution_relu_2)
        /*00c4*/ 	.short	0x0210
        /*00c6*/ 	.short	0x0044


	//----- nvinfo : EIATTR_SW_WAR
	.align		4
.L_35:
        /*00c8*/ 	.byte	0x04, 0x36
        /*00ca*/ 	.short	(.L_37 - .L_36)
.L_36:
        /*00cc*/ 	.word	0x00000008
.L_37:


//--------------------- .nv.callgraph             --------------------------
	.section	.nv.callgraph,"",@"SHT_CUDA_CALLGRAPH"
	.align	4
	.sectionentsize	8
	.align		4
        /*0000*/ 	.word	0x00000000
	.align		4
        /*0004*/ 	.word	0xffffffff
	.align		4
        /*0008*/ 	.word	0x00000000
	.align		4
        /*000c*/ 	.word	0xfffffffe
	.align		4
        /*0010*/ 	.word	0x00000000
	.align		4
        /*0014*/ 	.word	0xfffffffd
	.align		4
        /*0018*/ 	.word	0x00000000
	.align		4
        /*001c*/ 	.word	0xfffffffc


//--------------------- .nv.constant4             --------------------------
	.section	.nv.constant4,"a",@progbits
	.align	8
	.align		8
.nv.constant4:
        /*0000*/ 	.dword	_$_str
	.align		8
        /*0008*/ 	.dword	_$_str_$_2


//--------------------- .text.triton_poi_fused__native_batch_norm_legit_no_training_add_convolution_relu_2 --------------------------
	.section	.text.triton_poi_fused__native_batch_norm_legit_no_training_add_convolution_relu_2,"ax",@progbits
	.align	128
        .global         triton_poi_fused__native_batch_norm_legit_no_training_add_convolution_relu_2
        .type           triton_poi_fused__native_batch_norm_legit_no_training_add_convolution_relu_2,@function
        .size           triton_poi_fused__native_batch_norm_legit_no_training_add_convolution_relu_2,(.L_x_1 - triton_poi_fused__native_batch_norm_legit_no_training_add_convolution_relu_2)
        .other          triton_poi_fused__native_batch_norm_legit_no_training_add_convolution_relu_2,@"STO_CUDA_ENTRY STV_DEFAULT"
triton_poi_fused__native_batch_norm_legit_no_training_add_convolution_relu_2:
.text.triton_poi_fused__native_batch_norm_legit_no_training_add_convolution_relu_2:
[----:B------:R-:W-:Y:S01]  /*0000*/  LDC R1, c[0x0][0x28] ;  /* 0x00000a00ff017b82 */ /* 0x000fe20000000800 */
[----:B------:R-:W1:Y:S07]  /*0010*/  S2R R0, SR_TID.X ;  /* 0x0000000000007919 */ /* 0x000e6e0000002100 */
[----:B------:R-:W2:Y:S01]  /*0020*/  LDC.64 R16, c[0x0][0x230] ;  /* 0x00008c00ff107b82 */ /* 0x000ea20000000a00 */
[----:B------:R-:W-:Y:S01]  /*0030*/  ULDC.64 UR4, c[0x0][0x208] ;  /* 0x0000820000047ab9 */ /* 0x000fe20000000a00 */
[----:B------:R-:W3:Y:S06]  /*0040*/  S2R R3, SR_CTAID.X ;  /* 0x0000000000037919 */ /* 0x000eec0000002500 */
[----:B------:R-:W4:Y:S08]  /*0050*/  LDC.64 R8, c[0x0][0x220] ;  /* 0x00008800ff087b82 */ /* 0x000f300000000a00 */
[----:B------:R-:W5:Y:S08]  /*0060*/  LDC.64 R14, c[0x0][0x228] ;  /* 0x00008a00ff0e7b82 */ /* 0x000f700000000a00 */
[----:B------:R-:W5:Y:S01]  /*0070*/  LDC.64 R10, c[0x0][0x210] ;  /* 0x00008400ff0a7b82 */ /* 0x000f620000000a00 */
[----:B-1----:R-:W-:-:S07]  /*0080*/  LOP3.LUT R0, R0, 0x7f, RZ, 0xc0, !PT ;  /* 0x0000007f00007812 */ /* 0x002fce00078ec0ff */
[----:B------:R-:W1:Y:S01]  /*0090*/  LDC.64 R12, c[0x0][0x218] ;  /* 0x00008600ff0c7b82 */ /* 0x000e620000000a00 */
[----:B---3--:R-:W-:Y:S02]  /*00a0*/  SHF.R.S32.HI R2, RZ, 0x18, R3 ;  /* 0x00000018ff027819 */ /* 0x008fe40000011403 */
[----:B------:R-:W-:Y:S02]  /*00b0*/  LEA R0, R3, R0, 0x7 ;  /* 0x0000000003007211 */ /* 0x000fe400078e38ff */
[----:B------:R-:W-:-:S03]  /*00c0*/  SGXT R3, R2, 0x1 ;  /* 0x000000010203781a */ /* 0x000fc60000000200 */
[----:B------:R-:W3:Y:S01]  /*00d0*/  LDC.64 R6, c[0x0][0x238] ;  /* 0x00008e00ff067b82 */ /* 0x000ee20000000a00 */
[----:B------:R-:W-:-:S04]  /*00e0*/  LEA.HI R3, R3, R0, RZ, 0x4 ;  /* 0x0000000003037211 */ /* 0x000fc800078f20ff */
[--C-:B------:R-:W-:Y:S02]  /*00f0*/  SHF.R.S32.HI R5, RZ, 0x4, R3.reuse ;  /* 0x00000004ff057819 */ /* 0x100fe40000011403 */
[----:B------:R-:W-:-:S04]  /*0100*/  SHF.R.S32.HI R2, RZ, 0x1f, R3 ;  /* 0x0000001fff027819 */ /* 0x000fc80000011403 */
[----:B------:R-:W-:-:S04]  /*0110*/  LEA.HI R2, R2, R5, RZ, 0x6 ;  /* 0x0000000502027211 */ /* 0x000fc800078f30ff */
[----:B------:R-:W-:-:S04]  /*0120*/  LOP3.LUT R2, R2, 0xffffffc0, RZ, 0xc0, !PT ;  /* 0xffffffc002027812 */ /* 0x000fc800078ec0ff */
[----:B------:R-:W-:Y:S02]  /*0130*/  IADD3 R5, R5, -R2, RZ ;  /* 0x8000000205057210 */ /* 0x000fe40007ffe0ff */
[----:B------:R-:W3:Y:S03]  /*0140*/  LDC.64 R2, c[0x0][0x240] ;  /* 0x00009000ff027b82 */ /* 0x000ee60000000a00 */
[----:B--2---:R-:W-:-:S05]  /*0150*/  IMAD.WIDE R16, R5, 0x4, R16 ;  /* 0x0000000405107825 */ /* 0x004fca00078e0210 */
[----:B------:R2:W2:Y:S01]  /*0160*/  LDG.E.EL R4, desc[UR4][R16.64] ;  /* 0x0000000410047981 */ /* 0x0004a2000c2e1900 */
[----:B----4-:R-:W-:-:S04]  /*0170*/  IMAD.WIDE R8, R0, 0x4, R8 ;  /* 0x0000000400087825 */ /* 0x010fc800078e0208 */
[C---:B-----5:R-:W-:Y:S02]  /*0180*/  IMAD.WIDE R14, R5.reuse, 0x4, R14 ;  /* 0x00000004050e7825 */ /* 0x060fe400078e020e */
[----:B------:R-:W4:Y:S02]  /*0190*/  LDG.E R8, desc[UR4][R8.64] ;  /* 0x0000000408087981 */ /* 0x000f24000c1e1900 */
[----:B0-----:R-:W-:Y:S02]  /*01a0*/  IMAD.WIDE R10, R0, 0x4, R10 ;  /* 0x00000004000a7825 */ /* 0x001fe400078e020a */
[----:B------:R-:W4:Y:S02]  /*01b0*/  LDG.E.EL R15, desc[UR4][R14.64] ;  /* 0x000000040e0f7981 */ /* 0x000f24000c2e1900 */
[C---:B-1----:R-:W-:Y:S02]  /*01c0*/  IMAD.WIDE R12, R5.reuse, 0x4, R12 ;  /* 0x00000004050c7825 */ /* 0x042fe400078e020c */
[----:B------:R-:W5:Y:S02]  /*01d0*/  LDG.E R10, desc[UR4][R10.64] ;  /* 0x000000040a0a7981 */ /* 0x000f64000c1e1900 */
[----:B---3--:R-:W-:-:S02]  /*01e0*/  IMAD.WIDE R6, R5, 0x4, R6 ;  /* 0x0000000405067825 */ /* 0x008fc400078e0206 */
[----:B------:R0:W5:Y:S02]  /*01f0*/  LDG.E.EL R13, desc[UR4][R12.64] ;  /* 0x000000040c0d7981 */ /* 0x000164000c2e1900 */
[----:B--2---:R-:W-:Y:S02]  /*0200*/  IMAD.WIDE R16, R5, 0x4, R2 ;  /* 0x0000000405107825 */ /* 0x004fe400078e0202 */
[----:B------:R1:W2:Y:S01]  /*0210*/  LDG.E.EL R6, desc[UR4][R6.64] ;  /* 0x0000000406067981 */ /* 0x0002a2000c2e1900 */
[----:B------:R-:W3:Y:S03]  /*0220*/  LDC.64 R2, c[0x0][0x248] ;  /* 0x00009200ff027b82 */ /* 0x000ee60000000a00 */
[----:B------:R-:W2:Y:S01]  /*0230*/  LDG.E.EL R17, desc[UR4][R16.64] ;  /* 0x0000000410117981 */ /* 0x000ea2000c2e1900 */
[----:B0-----:R-:W-:Y:S01]  /*0240*/  HFMA2.MMA R12, -RZ, RZ, 1.625, 0 ;  /* 0x3e800000ff0c7435 */ /* 0x001fe200000001ff */
[----:B---3--:R-:W-:-:S04]  /*0250*/  IMAD.WIDE R2, R0, 0x4, R2 ;  /* 0x0000000400027825 */ /* 0x008fc800078e0202 */
[----:B------:R-:W-:-:S04]  /*0260*/  FADD R4, R4, 9.9999997473787516356e-06 ;  /* 0x3727c5ac04047421 */ /* 0x000fc80000000000 */
[----:B------:R-:W0:Y:S02]  /*0270*/  MUFU.SQRT R5, R4 ;  /* 0x0000000400057308 */ /* 0x000e240000002000 */
[C---:B0-----:R-:W-:Y:S02]  /*0280*/  FSETP.GT.AND P0, PT, R5.reuse, 8.50705917302346158658e+37, PT ;  /* 0x7e8000000500780b */ /* 0x041fe40003f04000 */
[----:B------:R-:W-:-:S11]  /*0290*/  FSETP.GEU.AND P1, PT, R5, 1.175494350822287508e-38, PT ;  /* 0x008000000500780b */ /* 0x000fd60003f2e000 */
[----:B------:R-:W-:-:S04]  /*02a0*/  @P0 FMUL R5, R5, 0.25 ;  /* 0x3e80000005050820 */ /* 0x000fc80000400000 */
[----:B------:R-:W-:-:S06]  /*02b0*/  @!P1 FMUL R5, R5, 16777216 ;  /* 0x4b80000005059820 */ /* 0x000fcc0000400000 */
[----:B------:R-:W1:Y:S01]  /*02c0*/  MUFU.RCP R5, R5 ;  /* 0x0000000500057308 */ /* 0x000e620000001000 */
[----:B------:R-:W-:Y:S01]  /*02d0*/  FSEL R12, R12, 1, P0 ;  /* 0x3f8000000c0c7808 */ /* 0x000fe20000000000 */
[----:B----4-:R-:W-:-:S04]  /*02e0*/  FADD R8, R8, -R15 ;  /* 0x8000000f08087221 */ /* 0x010fc80000000000 */
[----:B------:R-:W-:Y:S01]  /*02f0*/  @!P1 FMUL R12, R12, 16777216 ;  /* 0x4b8000000c0c9820 */ /* 0x000fe20000400000 */
[C---:B-----5:R-:W-:Y:S01]  /*0300*/  FADD R4, R10.reuse, R13 ;  /* 0x0000000d0a047221 */ /* 0x060fe20000000000 */
[----:B------:R-:W-:Y:S02]  /*0310*/  FSETP.GEU.AND P0, PT, R10, -R13, PT ;  /* 0x8000000d0a00720b */ /* 0x000fe40003f0e000 */
[----:B-1----:R-:W-:Y:S02]  /*0320*/  FMUL R7, R5, R12 ;  /* 0x0000000c05077220 */ /* 0x002fe40000400000 */
[----:B------:R-:W-:Y:S02]  /*0330*/  FSEL R4, R4, RZ, P0 ;  /* 0x000000ff04047208 */ /* 0x000fe40000000000 */
[----:B------:R-:W-:-:S04]  /*0340*/  FMUL R7, R8, R7 ;  /* 0x0000000708077220 */ /* 0x000fc80000400000 */
[----:B--2---:R-:W-:-:S04]  /*0350*/  FFMA R7, R6, R7, R17 ;  /* 0x0000000706077223 */ /* 0x004fc80000000011 */
[----:B------:R-:W-:-:S05]  /*0360*/  FADD R7, R4, R7 ;  /* 0x0000000704077221 */ /* 0x000fca0000000000 */
[----:B------:R-:W-:Y:S01]  /*0370*/  STG.E desc[UR4][R2.64], R7 ;  /* 0x0000000702007986 */ /* 0x000fe2000c101904 */
[----:B------:R-:W-:Y:S05]  /*0380*/  EXIT ;  /* 0x000000000000794d */ /* 0x000fea0003800000 */
.L_x_0:
[----:B------:R-:W-:-:S00]  /*0390*/  BRA `(.L_x_0) ;  /* 0xfffffffc00fc7947 */ /* 0x000fc0000383ffff */
[----:B------:R-:W-:-:S00]  /*03a0*/  NOP ;  /* 0x0000000000007918 */ /* 0x000fc00000000000 */
        /* <DEDUP_REMOVED lines=13> */
.L_x_1:


//--------------------- .nv.global.init           --------------------------
	.section	.nv.global.init,"aw",@progbits
.nv.global.init:
	.type		_$_str,@object
	.size		_$_str,(_$_str_$_2 - _$_str)
_$_str:
        /*0000*/ 	.byte	0x5f, 0x5f, 0x43, 0x55, 0x44, 0x41, 0x5f, 0x46, 0x54, 0x5a, 0x00
	.type		_$_str_$_2,@object
	.size		_$_str_$_2,(.L_1 - _$_str_$_2)
_$_str_$_2:
        /*000b*/ 	.byte	0x5f, 0x5f, 0x43, 0x55, 0x44, 0x41, 0x5f, 0x50, 0x52, 0x45, 0x43, 0x5f, 0x53, 0x51, 0x52, 0x54
        /*001b*/ 	.byte	0x00
.L_1:


//--------------------- .nv.constant0.triton_poi_fused__native_batch_norm_legit_no_training_add_convolution_relu_2 --------------------------
	.section	.nv.constant0.triton_poi_fused__native_batch_norm_legit_no_training_add_convolution_relu_2,"a",@progbits
	.sectionflags	@""
	.align	4
.nv.constant0.triton_poi_fused__native_batch_norm_legit_no_training_add_convolution_relu_2:
	.zero		596
